	.headerflags	@"EF_CUDA_TEXMODE_UNIFIED EF_CUDA_64BIT_ADDRESS EF_CUDA_ACCELERATORS EF_CUDA_SM90 EF_CUDA_VIRTUAL_SM(EF_CUDA_SM90)"
	.elftype	@"ET_EXEC"


//--------------------- .nv.info                  --------------------------
	.section	.nv.info,"",@"SHT_CUDA_INFO"
	.align	4


	//----- nvinfo : EIATTR_REGCOUNT
	.align		4
        /*0000*/ 	.byte	0x04, 0x2f
        /*0002*/ 	.short	(.L_3 - .L_2)
	.align		4
.L_2:
        /*0004*/ 	.word	index@(triton_poi_fused__native_batch_norm_legit_no_training_add_convolution_native_batch_norm_backward_relu_18)
        /*0008*/ 	.word	0x00000020


	//----- nvinfo : EIATTR_MIN_STACK_SIZE
	.align		4
.L_3:
        /*000c*/ 	.byte	0x04, 0x12
        /*000e*/ 	.short	(.L_5 - .L_4)
	.align		4
.L_4:
        /*0010*/ 	.word	index@(triton_poi_fused__native_batch_norm_legit_no_training_add_convolution_native_batch_norm_backward_relu_18)
        /*0014*/ 	.word	0x00000000


	//----- nvinfo : EIATTR_FRAME_SIZE
	.align		4
.L_5:
        /*0018*/ 	.byte	0x04, 0x11
        /*001a*/ 	.short	(.L_7 - .L_6)
	.align		4
.L_6:
        /*001c*/ 	.word	index@(triton_poi_fused__native_batch_norm_legit_no_training_add_convolution_native_batch_norm_backward_relu_18)
        /*0020*/ 	.word	0x00000000


	//----- nvinfo : EIATTR_MIN_STACK_SIZE
	.align		4
.L_7:
        /*0024*/ 	.byte	0x04, 0x12
        /*0026*/ 	.short	(.L_9 - .L_8)
	.align		4
.L_8:
        /*0028*/ 	.word	index@(triton_poi_fused__native_batch_norm_legit_no_training_add_convolution_native_batch_norm_backward_relu_18)
        /*002c*/ 	.word	0x00000000
.L_9:


//--------------------- .nv.info.triton_poi_fused__native_batch_norm_legit_no_training_add_convolution_native_batch_norm_backward_relu_18 --------------------------
	.section	.nv.info.triton_poi_fused__native_batch_norm_legit_no_training_add_convolution_native_batch_norm_backward_relu_18,"",@"SHT_CUDA_INFO"
	.sectionflags	@""
	.align	4


	//----- nvinfo : EIATTR_CUDA_API_VERSION
	.align		4
        /*0000*/ 	.byte	0x04, 0x37
        /*0002*/ 	.short	(.L_11 - .L_10)
.L_10:
        /*0004*/ 	.word	0x0000007c


	//----- nvinfo : EIATTR_KPARAM_INFO
	.align		4
.L_11:
        /*0008*/ 	.byte	0x04, 0x17
        /*000a*/ 	.short	(.L_13 - .L_12)
.L_12:
        /*000c*/ 	.word	0x00000000
        /*0010*/ 	.short	0x000b
        /*0012*/ 	.short	0x0058
        /*0014*/ 	.byte	0x00, 0xf0, 0x11, 0x00


	//----- nvinfo : EIATTR_KPARAM_INFO
	.align		4
.L_13:
        /*0018*/ 	.byte	0x04, 0x17
        /*001a*/ 	.short	(.L_15 - .L_14)
.L_14:
        /*001c*/ 	.word	0x00000000
        /*0020*/ 	.short	0x000a
        /*0022*/ 	.short	0x0050
        /*0024*/ 	.byte	0x00, 0xf4, 0x21, 0x00


	//----- nvinfo : EIATTR_KPARAM_INFO
	.align		4
.L_15:
        /*0028*/ 	.byte	0x04, 0x17
        /*002a*/ 	.short	(.L_17 - .L_16)
.L_16:
        /*002c*/ 	.word	0x00000000
        /*0030*/ 	.short	0x0009
        /*0032*/ 	.short	0x0048
        /*0034*/ 	.byte	0x00, 0xf4, 0x21, 0x00


	//----- nvinfo : EIATTR_KPARAM_INFO
	.align		4
.L_17:
        /*0038*/ 	.byte	0x04, 0x17
        /*003a*/ 	.short	(.L_19 - .L_18)
.L_18:
        /*003c*/ 	.word	0x00000000
        /*0040*/ 	.short	0x0008
        /*0042*/ 	.short	0x0040
        /*0044*/ 	.byte	0x00, 0xf4, 0x21, 0x00


	//----- nvinfo : EIATTR_KPARAM_INFO
	.align		4
.L_19:
        /*0048*/ 	.byte	0x04, 0x17
        /*004a*/ 	.short	(.L_21 - .L_20)
.L_20:
        /*004c*/ 	.word	0x00000000
        /*0050*/ 	.short	0x0007
        /*0052*/ 	.short	0x0038
        /*0054*/ 	.byte	0x00, 0xf4, 0x21, 0x00


	//----- nvinfo : EIATTR_KPARAM_INFO
	.align		4
.L_21:
        /*0058*/ 	.byte	0x04, 0x17
        /*005a*/ 	.short	(.L_23 - .L_22)
.L_22:
        /*005c*/ 	.word	0x00000000
        /*0060*/ 	.short	0x0006
        /*0062*/ 	.short	0x0030
        /*0064*/ 	.byte	0x00, 0xf4, 0x21, 0x00


	//----- nvinfo : EIATTR_KPARAM_INFO
	.align		4
.L_23:
        /*0068*/ 	.byte	0x04, 0x17
        /*006a*/ 	.short	(.L_25 - .L_24)
.L_24:
        /*006c*/ 	.word	0x00000000
        /*0070*/ 	.short	0x0005
        /*0072*/ 	.short	0x0028
        /*0074*/ 	.byte	0x00, 0xf4, 0x21, 0x00


	//----- nvinfo : EIATTR_KPARAM_INFO
	.align		4
.L_25:
        /*0078*/ 	.byte	0x04, 0x17
        /*007a*/ 	.short	(.L_27 - .L_26)
.L_26:
        /*007c*/ 	.word	0x00000000
        /*0080*/ 	.short	0x0004
        /*0082*/ 	.short	0x0020
        /*0084*/ 	.byte	0x00, 0xf4, 0x21, 0x00


	//----- nvinfo : EIATTR_KPARAM_INFO
	.align		4
.L_27:
        /*0088*/ 	.byte	0x04, 0x17
        /*008a*/ 	.short	(.L_29 - .L_28)
.L_28:
        /*008c*/ 	.word	0x00000000
        /*0090*/ 	.short	0x0003
        /*0092*/ 	.short	0x0018
        /*0094*/ 	.byte	0x00, 0xf4, 0x21, 0x00


	//----- nvinfo : EIATTR_KPARAM_INFO
	.align		4
.L_29:
        /*0098*/ 	.byte	0x04, 0x17
        /*009a*/ 	.short	(.L_31 - .L_30)
.L_30:
        /*009c*/ 	.word	0x00000000
        /*00a0*/ 	.short	0x0002
        /*00a2*/ 	.short	0x0010
        /*00a4*/ 	.byte	0x00, 0xf4, 0x21, 0x00


	//----- nvinfo : EIATTR_KPARAM_INFO
	.align		4
.L_31:
        /*00a8*/ 	.byte	0x04, 0x17
        /*00aa*/ 	.short	(.L_33 - .L_32)
.L_32:
        /*00ac*/ 	.word	0x00000000
        /*00b0*/ 	.short	0x0001
        /*00b2*/ 	.short	0x0008
        /*00b4*/ 	.byte	0x00, 0xf4, 0x21, 0x00


	//----- nvinfo : EIATTR_KPARAM_INFO
	.align		4
.L_33:
        /*00b8*/ 	.byte	0x04, 0x17
        /*00ba*/ 	.short	(.L_35 - .L_34)
.L_34:
        /*00bc*/ 	.word	0x00000000
        /*00c0*/ 	.short	0x0000
        /*00c2*/ 	.short	0x0000
        /*00c4*/ 	.byte	0x00, 0xf4, 0x21, 0x00


	//----- nvinfo : EIATTR_SPARSE_MMA_MASK
	.align		4
.L_35:
        /*00c8*/ 	.byte	0x03, 0x50
        /*00ca*/ 	.short	0x0000


	//----- nvinfo : EIATTR_MAXREG_COUNT
	.align		4
        /*00cc*/ 	.byte	0x03, 0x1b
        /*00ce*/ 	.short	0x00ff


	//----- nvinfo : EIATTR_EXIT_INSTR_OFFSETS
	.align		4
        /*00d0*/ 	.byte	0x04, 0x1c
        /*00d2*/ 	.short	(.L_37 - .L_36)


	//   ....[0]....
.L_36:
        /*00d4*/ 	.word	0x000005e0


	//   ....[1]....
        /*00d8*/ 	.word	0x00000600


	//----- nvinfo : EIATTR_REQNTID
	.align		4
.L_37:
        /*00dc*/ 	.byte	0x04, 0x10
        /*00de*/ 	.short	(.L_39 - .L_38)
.L_38:
        /*00e0*/ 	.word	0x00000080
        /*00e4*/ 	.word	0x00000001
        /*00e8*/ 	.word	0x00000001


	//----- nvinfo : EIATTR_CBANK_PARAM_SIZE
	.align		4
.L_39:
        /*00ec*/ 	.byte	0x03, 0x19
        /*00ee*/ 	.short	0x005c


	//----- nvinfo : EIATTR_PARAM_CBANK
	.align		4
        /*00f0*/ 	.byte	0x04, 0x0a
        /*00f2*/ 	.short	(.L_41 - .L_40)
	.align		4
.L_40:
        /*00f4*/ 	.word	index@(.nv.constant0.triton_poi_fused__native_batch_norm_legit_no_training_add_convolution_native_batch_norm_backward_relu_18)
        /*00f8*/ 	.short	0x0210
        /*00fa*/ 	.short	0x005c


	//----- nvinfo : EIATTR_SW_WAR
	.align		4
.L_41:
        /*00fc*/ 	.byte	0x04, 0x36
        /*00fe*/ 	.short	(.L_43 - .L_42)
.L_42:
        /*0100*/ 	.word	0x00000008
.L_43:


//--------------------- .nv.callgraph             --------------------------
	.section	.nv.callgraph,"",@"SHT_CUDA_CALLGRAPH"
	.align	4
	.sectionentsize	8
	.align		4
        /*0000*/ 	.word	0x00000000
	.align		4
        /*0004*/ 	.word	0xffffffff
	.align		4
        /*0008*/ 	.word	0x00000000
	.align		4
        /*000c*/ 	.word	0xfffffffe
	.align		4
        /*0010*/ 	.word	0x00000000
	.align		4
        /*0014*/ 	.word	0xfffffffd
	.align		4
        /*0018*/ 	.word	0x00000000
	.align		4
        /*001c*/ 	.word	0xfffffffc


//--------------------- .nv.constant4             --------------------------
	.section	.nv.constant4,"a",@progbits
	.align	8
	.align		8
.nv.constant4:
        /*0000*/ 	.dword	_$_str
	.align		8
        /*0008*/ 	.dword	_$_str_$_2


//--------------------- .text.triton_poi_fused__native_batch_norm_legit_no_training_add_convolution_native_batch_norm_backward_relu_18 --------------------------
	.section	.text.triton_poi_fused__native_batch_norm_legit_no_training_add_convolution_native_batch_norm_backward_relu_18,"ax",@progbits
	.align	128
        .global         triton_poi_fused__native_batch_norm_legit_no_training_add_convolution_native_batch_norm_backward_relu_18
        .type           triton_poi_fused__native_batch_norm_legit_no_training_add_convolution_native_batch_norm_backward_relu_18,@function
        .size           triton_poi_fused__native_batch_norm_legit_no_training_add_convolution_native_batch_norm_backward_relu_18,(.L_x_1 - triton_poi_fused__native_batch_norm_legit_no_training_add_convolution_native_batch_norm_backward_relu_18)
        .other          triton_poi_fused__native_batch_norm_legit_no_training_add_convolution_native_batch_norm_backward_relu_18,@"STO_CUDA_ENTRY STV_DEFAULT"
triton_poi_fused__native_batch_norm_legit_no_training_add_convolution_native_batch_norm_backward_relu_18:
.text.triton_poi_fused__native_batch_norm_legit_no_training_add_convolution_native_batch_norm_backward_relu_18:
[----:B------:R-:W0:Y:S01]  /*0000*/  LDC R1, c[0x0][0x28] ;  /* 0x00000a00ff017b82 */ /* 0x000e220000000800 */
[----:B------:R-:W1:Y:S07]  /*0010*/  S2R R0, SR_TID.X ;  /* 0x0000000000007919 */ /* 0x000e6e0000002100 */
[----:B------:R-:W2:Y:S01]  /*0020*/  LDC.64 R6, c[0x0][0x240] ;  /* 0x00009000ff067b82 */ /* 0x000ea20000000a00 */
[----:B------:R-:W-:Y:S01]  /*0030*/  ULDC.64 UR4, c[0x0][0x208] ;  /* 0x0000820000047ab9 */ /* 0x000fe20000000a00 */
[----:B------:R-:W3:Y:S06]  /*0040*/  S2R R5, SR_CTAID.X ;  /* 0x0000000000057919 */ /* 0x000eec0000002500 */
[----:B------:R-:W4:Y:S08]  /*0050*/  LDC.64 R26, c[0x0][0x220] ;  /* 0x00008800ff1a7b82 */ /* 0x000f300000000a00 */
[----:B------:R-:W5:Y:S08]  /*0060*/  LDC.64 R14, c[0x0][0x228] ;  /* 0x00008a00ff0e7b82 */ /* 0x000f700000000a00 */
[----:B------:R-:W5:Y:S01]  /*0070*/  LDC.64 R12, c[0x0][0x230] ;  /* 0x00008c00ff0c7b82 */ /* 0x000f620000000a00 */
[----:B-1----:R-:W-:-:S07]  /*0080*/  SHF.L.U32 R0, R0, 0x1, RZ ;  /* 0x0000000100007819 */ /* 0x002fce00000006ff */
[----:B------:R-:W1:Y:S01]  /*0090*/  LDC.64 R22, c[0x0][0x218] ;  /* 0x00008600ff167b82 */ /* 0x000e620000000a00 */
[----:B---3--:R-:W-:Y:S02]  /*00a0*/  SHF.R.S32.HI R3, RZ, 0x17, R5 ;  /* 0x00000017ff037819 */ /* 0x008fe40000011405 */
[----:B------:R-:W-:Y:S02]  /*00b0*/  LOP3.LUT R0, R0, 0xfe, RZ, 0xc0, !PT ;  /* 0x000000fe00007812 */ /* 0x000fe400078ec0ff */
[----:B------:R-:W-:-:S03]  /*00c0*/  SGXT R3, R3, 0x1 ;  /* 0x000000010303781a */ /* 0x000fc60000000200 */
[----:B------:R-:W3:Y:S01]  /*00d0*/  LDC.64 R24, c[0x0][0x210] ;  /* 0x00008400ff187b82 */ /* 0x000ee20000000a00 */
[----:B------:R-:W-:-:S04]  /*00e0*/  LEA R0, R5, R0, 0x8 ;  /* 0x0000000005007211 */ /* 0x000fc800078e40ff */
[----:B------:R-:W-:Y:S02]  /*00f0*/  LEA.HI R3, R3, R0, RZ, 0x2 ;  /* 0x0000000003037211 */ /* 0x000fe400078f10ff */
[----:B------:R-:W-:Y:S01]  /*0100*/  ISETP.GE.AND P0, PT, R0, 0x400, PT ;  /* 0x000004000000780c */ /* 0x000fe20003f06270 */
[----:B------:R-:W1:Y:S01]  /*0110*/  LDC.64 R18, c[0x0][0x238] ;  /* 0x00008e00ff127b82 */ /* 0x000e620000000a00 */
[----:B------:R-:W-:-:S04]  /*0120*/  LOP3.LUT R3, R3, 0xfffffffc, RZ, 0xc0, !PT ;  /* 0xfffffffc03037812 */ /* 0x000fc800078ec0ff */
[----:B------:R-:W-:Y:S02]  /*0130*/  IADD3 R17, R0, -R3, RZ ;  /* 0x8000000300117210 */ /* 0x000fe40007ffe0ff */
[----:B------:R-:W-:Y:S01]  /*0140*/  CS2R R2, SRZ ;  /* 0x0000000000027805 */ /* 0x000fe2000001ff00 */
[----:B------:R-:W3:Y:S02]  /*0150*/  LDC.64 R20, c[0x0][0x248] ;  /* 0x00009200ff147b82 */ /* 0x000ee40000000a00 */
[----:B--2---:R-:W-:-:S05]  /*0160*/  IMAD.WIDE R6, R17, 0x4, R6 ;  /* 0x0000000411067825 */ /* 0x004fca00078e0206 */
[----:B------:R2:W3:Y:S01]  /*0170*/  @!P0 LDG.E.EL.64 R2, desc[UR4][R6.64] ;  /* 0x0000000406028981 */ /* 0x0004e2000c2e1b00 */
[----:B------:R-:W-:Y:S01]  /*0180*/  CS2R R4, SRZ ;  /* 0x0000000000047805 */ /* 0x000fe2000001ff00 */
[C---:B----4-:R-:W-:Y:S01]  /*0190*/  IMAD.WIDE R26, R0.reuse, 0x4, R26 ;  /* 0x00000004001a7825 */ /* 0x050fe200078e021a */
[----:B------:R-:W-:Y:S02]  /*01a0*/  CS2R R8, SRZ ;  /* 0x0000000000087805 */ /* 0x000fe4000001ff00 */
[----:B------:R-:W-:Y:S01]  /*01b0*/  CS2R R10, SRZ ;  /* 0x00000000000a7805 */ /* 0x000fe2000001ff00 */
[----:B-----5:R-:W-:Y:S01]  /*01c0*/  IMAD.WIDE R28, R17, 0x4, R14 ;  /* 0x00000004111c7825 */ /* 0x020fe200078e020e */
[----:B------:R4:W5:Y:S01]  /*01d0*/  @!P0 LDG.E.64 R4, desc[UR4][R26.64] ;  /* 0x000000041a048981 */ /* 0x000962000c1e1b00 */
[----:B--2---:R-:W2:Y:S03]  /*01e0*/  LDC.64 R6, c[0x0][0x250] ;  /* 0x00009400ff067b82 */ /* 0x004ea60000000a00 */
[----:B------:R-:W5:Y:S01]  /*01f0*/  @!P0 LDG.E.EL.64 R8, desc[UR4][R28.64] ;  /* 0x000000041c088981 */ /* 0x000f62000c2e1b00 */
[----:B0---4-:R-:W-:Y:S01]  /*0200*/  IMAD.WIDE R26, R0, 0x4, R12 ;  /* 0x00000004001a7825 */ /* 0x011fe200078e020c */
[----:B------:R-:W-:-:S02]  /*0210*/  CS2R R12, SRZ ;  /* 0x00000000000c7805 */ /* 0x000fc4000001ff00 */
[----:B------:R-:W-:Y:S02]  /*0220*/  CS2R R14, SRZ ;  /* 0x00000000000e7805 */ /* 0x000fe4000001ff00 */
[----:B------:R0:W4:Y:S01]  /*0230*/  @!P0 LDG.E.64 R10, desc[UR4][R26.64] ;  /* 0x000000041a0a8981 */ /* 0x000122000c1e1b00 */
[----:B-1----:R-:W-:-:S04]  /*0240*/  IMAD.WIDE R18, R17, 0x4, R18 ;  /* 0x0000000411127825 */ /* 0x002fc800078e0212 */
[----:B0-----:R-:W-:-:S04]  /*0250*/  IMAD.WIDE R26, R17, 0x4, R22 ;  /* 0x00000004111a7825 */ /* 0x001fc800078e0216 */
[----:B---3--:R-:W-:Y:S01]  /*0260*/  IMAD.WIDE R22, R0, 0x4, R24 ;  /* 0x0000000400167825 */ /* 0x008fe200078e0218 */
[----:B------:R-:W3:Y:S01]  /*0270*/  @!P0 LDG.E.EL.64 R12, desc[UR4][R26.64] ;  /* 0x000000041a0c8981 */ /* 0x000ee2000c2e1b00 */
[----:B------:R-:W-:-:S03]  /*0280*/  CS2R R24, SRZ ;  /* 0x0000000000187805 */ /* 0x000fc6000001ff00 */
[----:B------:R-:W3:Y:S01]  /*0290*/  @!P0 LDG.E.64 R14, desc[UR4][R22.64] ;  /* 0x00000004160e8981 */ /* 0x000ee2000c1e1b00 */
[----:B------:R-:W-:-:S03]  /*02a0*/  IMAD.WIDE R20, R17, 0x4, R20 ;  /* 0x0000000411147825 */ /* 0x000fc600078e0214 */
[----:B------:R-:W3:Y:S01]  /*02b0*/  @!P0 LDG.E.EL.64 R24, desc[UR4][R18.64] ;  /* 0x0000000412188981 */ /* 0x000ee2000c2e1b00 */
[----:B--2---:R-:W-:Y:S01]  /*02c0*/  IMAD.WIDE R28, R17, 0x4, R6 ;  /* 0x00000004111c7825 */ /* 0x004fe200078e0206 */
[----:B------:R-:W-:Y:S02]  /*02d0*/  CS2R R16, SRZ ;  /* 0x0000000000107805 */ /* 0x000fe4000001ff00 */
[----:B------:R-:W-:-:S04]  /*02e0*/  CS2R R6, SRZ ;  /* 0x0000000000067805 */ /* 0x000fc8000001ff00 */
[----:B------:R0:W2:Y:S04]  /*02f0*/  @!P0 LDG.E.EL.64 R16, desc[UR4][R20.64] ;  /* 0x0000000414108981 */ /* 0x0000a8000c2e1b00 */
[----:B------:R-:W2:Y:S01]  /*0300*/  @!P0 LDG.E.EL.64 R6, desc[UR4][R28.64] ;  /* 0x000000041c068981 */ /* 0x000ea2000c2e1b00 */
[----:B0-----:R-:W-:Y:S01]  /*0310*/  HFMA2.MMA R21, -RZ, RZ, 1.625, 0 ;  /* 0x3e800000ff157435 */ /* 0x001fe200000001ff */
[----:B------:R-:W-:Y:S01]  /*0320*/  FADD R2, R2, 9.9999997473787516356e-06 ;  /* 0x3727c5ac02027421 */ /* 0x000fe20000000000 */
[----:B------:R-:W-:-:S03]  /*0330*/  FADD R3, R3, 9.9999997473787516356e-06 ;  /* 0x3727c5ac03037421 */ /* 0x000fc60000000000 */
[----:B------:R-:W0:Y:S08]  /*0340*/  MUFU.SQRT R26, R2 ;  /* 0x00000002001a7308 */ /* 0x000e300000002000 */
[----:B------:R-:W1:Y:S01]  /*0350*/  MUFU.SQRT R27, R3 ;  /* 0x00000003001b7308 */ /* 0x000e620000002000 */
[C---:B0-----:R-:W-:Y:S02]  /*0360*/  FSETP.GT.AND P1, PT, R26.reuse, 8.50705917302346158658e+37, PT ;  /* 0x7e8000001a00780b */ /* 0x041fe40003f24000 */
[----:B------:R-:W-:-:S02]  /*0370*/  FSETP.GEU.AND P3, PT, R26, 1.175494350822287508e-38, PT ;  /* 0x008000001a00780b */ /* 0x000fc40003f6e000 */
[C---:B-1----:R-:W-:Y:S02]  /*0380*/  FSETP.GT.AND P2, PT, R27.reuse, 8.50705917302346158658e+37, PT ;  /* 0x7e8000001b00780b */ /* 0x042fe40003f44000 */
[----:B------:R-:W-:-:S07]  /*0390*/  FSETP.GEU.AND P4, PT, R27, 1.175494350822287508e-38, PT ;  /* 0x008000001b00780b */ /* 0x000fce0003f8e000 */
[----:B------:R-:W-:Y:S01]  /*03a0*/  @P1 FMUL R26, R26, 0.25 ;  /* 0x3e8000001a1a1820 */ /* 0x000fe20000400000 */
[----:B-----5:R-:W-:-:S03]  /*03b0*/  FADD R3, R8, R4 ;  /* 0x0000000408037221 */ /* 0x020fc60000000000 */
[----:B------:R-:W-:Y:S01]  /*03c0*/  @!P3 FMUL R26, R26, 16777216 ;  /* 0x4b8000001a1ab820 */ /* 0x000fe20000400000 */
[----:B------:R-:W-:-:S04]  /*03d0*/  @P2 FMUL R27, R27, 0.25 ;  /* 0x3e8000001b1b2820 */ /* 0x000fc80000400000 */
[----:B------:R-:W-:Y:S01]  /*03e0*/  @!P4 FMUL R27, R27, 16777216 ;  /* 0x4b8000001b1bc820 */ /* 0x000fe20000400000 */
[----:B------:R-:W0:Y:S01]  /*03f0*/  MUFU.RCP R18, R26 ;  /* 0x0000001a00127308 */ /* 0x000e220000001000 */
[----:B------:R-:W-:Y:S01]  /*0400*/  FADD R2, R9, R5 ;  /* 0x0000000509027221 */ /* 0x000fe20000000000 */
[----:B------:R-:W-:-:S06]  /*0410*/  FSEL R19, R21, 1, P1 ;  /* 0x3f80000015137808 */ /* 0x000fcc0000800000 */
[----:B------:R-:W1:Y:S01]  /*0420*/  MUFU.RCP R4, R27 ;  /* 0x0000001b00047308 */ /* 0x000e620000001000 */
[----:B------:R-:W-:Y:S01]  /*0430*/  FSEL R21, R21, 1, P2 ;  /* 0x3f80000015157808 */ /* 0x000fe20001000000 */
[----:B----4-:R-:W-:Y:S01]  /*0440*/  FADD R20, R2, R11 ;  /* 0x0000000b02147221 */ /* 0x010fe20000000000 */
[----:B------:R-:W-:Y:S01]  /*0450*/  FADD R5, R3, R10 ;  /* 0x0000000a03057221 */ /* 0x000fe20000000000 */
[----:B---3--:R-:W-:Y:S01]  /*0460*/  FADD R8, R12, R14 ;  /* 0x0000000e0c087221 */ /* 0x008fe20000000000 */
[----:B------:R-:W-:Y:S01]  /*0470*/  FADD R9, R13, R15 ;  /* 0x0000000f0d097221 */ /* 0x000fe20000000000 */
[----:B------:R-:W3:Y:S01]  /*0480*/  LDC.64 R2, c[0x0][0x258] ;  /* 0x00009600ff027b82 */ /* 0x000ee20000000a00 */
[----:B------:R-:W-:Y:S01]  /*0490*/  @!P3 FMUL R19, R19, 16777216 ;  /* 0x4b8000001313b820 */ /* 0x000fe20000400000 */
[----:B------:R-:W-:Y:S01]  /*04a0*/  @!P4 FMUL R21, R21, 16777216 ;  /* 0x4b8000001515c820 */ /* 0x000fe20000400000 */
[----:B------:R-:W-:Y:S01]  /*04b0*/  FADD R8, R8, R5 ;  /* 0x0000000508087221 */ /* 0x000fe20000000000 */
[----:B------:R-:W-:Y:S01]  /*04c0*/  FADD R9, R9, R20 ;  /* 0x0000001409097221 */ /* 0x000fe20000000000 */
[----:B0-----:R-:W-:-:S02]  /*04d0*/  FMUL R19, R18, R19 ;  /* 0x0000001312137220 */ /* 0x001fc40000400000 */
[----:B------:R-:W-:Y:S01]  /*04e0*/  FADD R24, R8, -R24 ;  /* 0x8000001808187221 */ /* 0x000fe20000000000 */
[----:B------:R-:W-:Y:S01]  /*04f0*/  FADD R25, R9, -R25 ;  /* 0x8000001909197221 */ /* 0x000fe20000000000 */
[----:B-1----:R-:W-:Y:S01]  /*0500*/  FMUL R4, R4, R21 ;  /* 0x0000001504047220 */ /* 0x002fe20000400000 */
[----:B------:R-:W0:Y:S01]  /*0510*/  LDC.64 R10, c[0x0][0x260] ;  /* 0x00009800ff0a7b82 */ /* 0x000e220000000a00 */
[----:B------:R-:W-:Y:S02]  /*0520*/  FMUL R19, R24, R19 ;  /* 0x0000001318137220 */ /* 0x000fe40000400000 */
[----:B------:R-:W-:Y:S02]  /*0530*/  FMUL R4, R25, R4 ;  /* 0x0000000419047220 */ /* 0x000fe40000400000 */
[----:B--2---:R-:W-:Y:S02]  /*0540*/  FFMA R6, R19, R16, R6 ;  /* 0x0000001013067223 */ /* 0x004fe40000000006 */
[----:B------:R-:W-:-:S03]  /*0550*/  FFMA R4, R4, R17, R7 ;  /* 0x0000001104047223 */ /* 0x000fc60000000007 */
[----:B------:R-:W-:Y:S02]  /*0560*/  FSETP.GEU.AND P1, PT, R6, RZ, PT ;  /* 0x000000ff0600720b */ /* 0x000fe40003f2e000 */
[----:B------:R-:W-:Y:S01]  /*0570*/  FSETP.GEU.AND P2, PT, R4, RZ, PT ;  /* 0x000000ff0400720b */ /* 0x000fe20003f4e000 */
[----:B---3--:R-:W-:Y:S01]  /*0580*/  IMAD.WIDE R2, R0, 0x4, R2 ;  /* 0x0000000400027825 */ /* 0x008fe200078e0202 */
[----:B------:R-:W-:Y:S02]  /*0590*/  FSEL R6, R6, RZ, P1 ;  /* 0x000000ff06067208 */ /* 0x000fe40000800000 */
[----:B------:R-:W-:Y:S01]  /*05a0*/  FSEL R7, R4, RZ, P2 ;  /* 0x000000ff04077208 */ /* 0x000fe20001000000 */
[----:B------:R1:W-:Y:S04]  /*05b0*/  @!P0 STG.E.64 desc[UR4][R22.64], R8 ;  /* 0x0000000816008986 */ /* 0x0003e8000c101b04 */
[----:B------:R1:W-:Y:S01]  /*05c0*/  @!P0 STG.E.64 desc[UR4][R2.64], R6 ;  /* 0x0000000602008986 */ /* 0x0003e2000c101b04 */
[----:B0-----:R-:W-:Y:S01]  /*05d0*/  IMAD.WIDE R10, R0, 0x4, R10 ;  /* 0x00000004000a7825 */ /* 0x001fe200078e020a */
[----:B------:R-:W-:Y:S06]  /*05e0*/  @P0 EXIT ;  /* 0x000000000000094d */ /* 0x000fec0003800000 */
[----:B------:R-:W-:Y:S01]  /*05f0*/  STG.E.64 desc[UR4][R10.64], R24 ;  /* 0x000000180a007986 */ /* 0x000fe2000c101b04 */
[----:B------:R-:W-:Y:S05]  /*0600*/  EXIT ;  /* 0x000000000000794d */ /* 0x000fea0003800000 */
.L_x_0:
[----:B------:R-:W-:-:S00]  /*0610*/  BRA `(.L_x_0) ;  /* 0xfffffffc00fc7947 */ /* 0x000fc0000383ffff */
[----:B------:R-:W-:-:S00]  /*0620*/  NOP ;  /* 0x0000000000007918 */ /* 0x000fc00000000000 */
        /* <DEDUP_REMOVED lines=13> */
.L_x_1:


//--------------------- .nv.global.init           --------------------------
	.section	.nv.global.init,"aw",@progbits
.nv.global.init:
	.type		_$_str,@object
	.size		_$_str,(_$_str_$_2 - _$_str)
_$_str:
        /*0000*/ 	.byte	0x5f, 0x5f, 0x43, 0x55, 0x44, 0x41, 0x5f, 0x46, 0x54, 0x5a, 0x00
	.type		_$_str_$_2,@object
	.size		_$_str_$_2,(.L_1 - _$_str_$_2)
_$_str_$_2:
        /*000b*/ 	.byte	0x5f, 0x5f, 0x43, 0x55, 0x44, 0x41, 0x5f, 0x50, 0x52, 0x45, 0x43, 0x5f, 0x53, 0x51, 0x52, 0x54
        /*001b*/ 	.byte	0x00
.L_1:


//--------------------- .nv.constant0.triton_poi_fused__native_batch_norm_legit_no_training_add_convolution_native_batch_norm_backward_relu_18 --------------------------
	.section	.nv.constant0.triton_poi_fused__native_batch_norm_legit_no_training_add_convolution_native_batch_norm_backward_relu_18,"a",@progbits
	.sectionflags	@""
	.align	4
.nv.constant0.triton_poi_fused__native_batch_norm_legit_no_training_add_convolution_native_batch_norm_backward_relu_18:
	.zero		620
